//
// Generated by NVIDIA NVVM Compiler
//
// Compiler Build ID: CL-36424714
// Cuda compilation tools, release 13.0, V13.0.88
// Based on NVVM 20.0.0
//

.version 9.0
.target sm_100
.address_size 64

	// .globl	_Z15tolerance_checkPdS_S_i

.visible .entry _Z15tolerance_checkPdS_S_i(
	.param .u64 .ptr .align 1 _Z15tolerance_checkPdS_S_i_param_0,
	.param .u64 .ptr .align 1 _Z15tolerance_checkPdS_S_i_param_1,
	.param .u64 .ptr .align 1 _Z15tolerance_checkPdS_S_i_param_2,
	.param .u32 _Z15tolerance_checkPdS_S_i_param_3
)
{
	.reg .pred 	%p<10>;
	.reg .b32 	%r<21>;
	.reg .b64 	%rd<18>;
	.reg .b64 	%fd<9>;

	ld.param.u64 	%rd3, [_Z15tolerance_checkPdS_S_i_param_0];
	ld.param.u64 	%rd4, [_Z15tolerance_checkPdS_S_i_param_1];
	ld.param.u64 	%rd5, [_Z15tolerance_checkPdS_S_i_param_2];
	ld.param.u32 	%r8, [_Z15tolerance_checkPdS_S_i_param_3];
	cvta.to.global.u64 	%rd1, %rd5;
	mov.u32 	%r1, %tid.x;
	mov.u32 	%r9, %ntid.x;
	mov.u32 	%r2, %ctaid.x;
	mul.lo.s32 	%r3, %r9, %r2;
	add.s32 	%r4, %r3, %r1;
	setp.ge.s32 	%p1, %r4, %r8;
	@%p1 bra 	$L__BB0_2;
	cvta.to.global.u64 	%rd6, %rd4;
	mul.wide.s32 	%rd7, %r4, 8;
	add.s64 	%rd8, %rd1, %rd7;
	ld.global.f64 	%fd1, [%rd8];
	add.s64 	%rd9, %rd6, %rd7;
	ld.global.f64 	%fd2, [%rd9];
	sub.f64 	%fd3, %fd1, %fd2;
	mul.f64 	%fd4, %fd3, %fd3;
	st.global.f64 	[%rd8], %fd4;
$L__BB0_2:
	setp.ge.s32 	%p2, %r4, %r8;
	bar.sync 	0;
	@%p2 bra 	$L__BB0_10;
	add.s32 	%r10, %r2, 1;
	mov.u32 	%r11, %nctaid.x;
	setp.eq.s32 	%p3, %r10, %r11;
	shl.b32 	%r12, %r11, 10;
	sub.s32 	%r13, %r8, %r12;
	add.s32 	%r14, %r13, 1024;
	selp.b32 	%r20, %r14, 1024, %p3;
	setp.eq.s32 	%p4, %r20, 1;
	@%p4 bra 	$L__BB0_8;
	mul.wide.s32 	%rd10, %r4, 8;
	add.s64 	%rd2, %rd1, %rd10;
$L__BB0_5:
	add.s32 	%r15, %r20, 1;
	shr.u32 	%r7, %r15, 1;
	add.s32 	%r16, %r7, %r3;
	add.s32 	%r17, %r20, %r3;
	setp.gt.u32 	%p5, %r16, %r4;
	setp.ge.u32 	%p6, %r4, %r17;
	or.pred  	%p7, %p6, %p5;
	@%p7 bra 	$L__BB0_7;
	shr.u32 	%r18, %r20, 1;
	ld.global.f64 	%fd5, [%rd2];
	sub.s32 	%r19, %r4, %r18;
	mul.wide.u32 	%rd11, %r19, 8;
	add.s64 	%rd12, %rd1, %rd11;
	ld.global.f64 	%fd6, [%rd12];
	add.f64 	%fd7, %fd5, %fd6;
	st.global.f64 	[%rd12], %fd7;
$L__BB0_7:
	bar.sync 	0;
	setp.ne.s32 	%p8, %r7, 1;
	mov.u32 	%r20, %r7;
	@%p8 bra 	$L__BB0_5;
$L__BB0_8:
	setp.ne.s32 	%p9, %r1, 0;
	@%p9 bra 	$L__BB0_10;
	mul.wide.s32 	%rd13, %r4, 8;
	add.s64 	%rd14, %rd1, %rd13;
	ld.global.f64 	%fd8, [%rd14];
	cvta.to.global.u64 	%rd15, %rd3;
	mul.wide.u32 	%rd16, %r2, 8;
	add.s64 	%rd17, %rd15, %rd16;
	st.global.f64 	[%rd17], %fd8;
$L__BB0_10:
	ret;

}


// ===== COMPILED SASS (sm_100) =====

	.target	sm_100

	.elftype	@"ET_EXEC"


//--------------------- .note.nv.tkinfo           --------------------------
	.section	.note.nv.tkinfo,"",@"SHT_NOTE"
	.sectionflags	@"SHF_NOTE_NV_TKINFO"
	.tkinfo
        /*0018*/ 	.word	0x00000002
        /*0030*/ 	.string	""
        /*0030*/ 	.string	"ptxas"
        /*0030*/ 	.string	"Cuda compilation tools, release 13.0, V13.0.88"
        /*0030*/ 	.string	"Build cuda_13.0.r13.0/compiler.36424714_0"
        /*0030*/ 	.string	"-arch sm_100 -m 64 "



//--------------------- .note.nv.cuinfo           --------------------------
	.section	.note.nv.cuinfo,"",@"SHT_NOTE"
	.sectionflags	@"SHF_NOTE_NV_CUINFO"
        /*0018*/ 	.short	0x0002
        /*001a*/ 	.short	0x0064
        /*001c*/ 	.short	0x0082
	.zero		2


//--------------------- .nv.info                  --------------------------
	.section	.nv.info,"",@"SHT_CUDA_INFO"
	.align	4


	//----- nvinfo : EIATTR_REGCOUNT
	.align		4
        /*0000*/ 	.byte	0x04, 0x2f
        /*0002*/ 	.short	(.L_1 - .L_0)
	.align		4
.L_0:
        /*0004*/ 	.word	index@(_Z15tolerance_checkPdS_S_i)
        /*0008*/ 	.word	0x00000013


	//----- nvinfo : EIATTR_FRAME_SIZE
	.align		4
.L_1:
        /*000c*/ 	.byte	0x04, 0x11
        /*000e*/ 	.short	(.L_3 - .L_2)
	.align		4
.L_2:
        /*0010*/ 	.word	index@(_Z15tolerance_checkPdS_S_i)
        /*0014*/ 	.word	0x00000000


	//----- nvinfo : EIATTR_MIN_STACK_SIZE
	.align		4
.L_3:
        /*0018*/ 	.byte	0x04, 0x12
        /*001a*/ 	.short	(.L_5 - .L_4)
	.align		4
.L_4:
        /*001c*/ 	.word	index@(_Z15tolerance_checkPdS_S_i)
        /*0020*/ 	.word	0x00000000
.L_5:


//--------------------- .nv.compat                --------------------------
	.section	.nv.compat,"",@"SHT_CUDA_COMPAT_INFO"
	.align	4
        /*0000*/ 	.byte	0x02, 0x09, 0x00, 0x00, 0x02, 0x02, 0x01, 0x00, 0x02, 0x05, 0x05, 0x00, 0x03, 0x07, 0x01, 0x01
        /*0010*/ 	.byte	0x02, 0x03, 0x00, 0x00, 0x02, 0x06, 0x01, 0x00, 0x04, 0x0b, 0x08, 0x00, 0x01, 0x00, 0x00, 0x00
        /*0020*/ 	.byte	0x00, 0x00, 0x00, 0x00


//--------------------- .nv.info._Z15tolerance_checkPdS_S_i --------------------------
	.section	.nv.info._Z15tolerance_checkPdS_S_i,"",@"SHT_CUDA_INFO"
	.sectionflags	@""
	.align	4


	//----- nvinfo : EIATTR_CUDA_API_VERSION
	.align		4
        /*0000*/ 	.byte	0x04, 0x37
        /*0002*/ 	.short	(.L_7 - .L_6)
.L_6:
        /*0004*/ 	.word	0x00000082


	//----- nvinfo : EIATTR_KPARAM_INFO
	.align		4
.L_7:
        /*0008*/ 	.byte	0x04, 0x17
        /*000a*/ 	.short	(.L_9 - .L_8)
.L_8:
        /*000c*/ 	.word	0x00000000
        /*0010*/ 	.short	0x0003
        /*0012*/ 	.short	0x0018
        /*0014*/ 	.byte	0x00, 0xf0, 0x11, 0x00


	//----- nvinfo : EIATTR_KPARAM_INFO
	.align		4
.L_9:
        /*0018*/ 	.byte	0x04, 0x17
        /*001a*/ 	.short	(.L_11 - .L_10)
.L_10:
        /*001c*/ 	.word	0x00000000
        /*0020*/ 	.short	0x0002
        /*0022*/ 	.short	0x0010
        /*0024*/ 	.byte	0x00, 0xf5, 0x21, 0x00


	//----- nvinfo : EIATTR_KPARAM_INFO
	.align		4
.L_11:
        /*0028*/ 	.byte	0x04, 0x17
        /*002a*/ 	.short	(.L_13 - .L_12)
.L_12:
        /*002c*/ 	.word	0x00000000
        /*0030*/ 	.short	0x0001
        /*0032*/ 	.short	0x0008
        /*0034*/ 	.byte	0x00, 0xf5, 0x21, 0x00


	//----- nvinfo : EIATTR_KPARAM_INFO
	.align		4
.L_13:
        /*0038*/ 	.byte	0x04, 0x17
        /*003a*/ 	.short	(.L_15 - .L_14)
.L_14:
        /*003c*/ 	.word	0x00000000
        /*0040*/ 	.short	0x0000
        /*0042*/ 	.short	0x0000
        /*0044*/ 	.byte	0x00, 0xf5, 0x21, 0x00


	//----- nvinfo : EIATTR_SPARSE_MMA_MASK
	.align		4
.L_15:
        /*0048*/ 	.byte	0x03, 0x50
        /*004a*/ 	.short	0x0000


	//----- nvinfo : EIATTR_MAXREG_COUNT
	.align		4
        /*004c*/ 	.byte	0x03, 0x1b
        /*004e*/ 	.short	0x00ff


	//----- nvinfo : EIATTR_NUM_BARRIERS
	.align		4
        /*0050*/ 	.byte	0x02, 0x4c
        /*0052*/ 	.byte	0x01
	.zero		1


	//----- nvinfo : EIATTR_MERCURY_ISA_VERSION
	.align		4
        /*0054*/ 	.byte	0x03, 0x5f
        /*0056*/ 	.short	0x0101


	//----- nvinfo : EIATTR_VRC_CTA_INIT_COUNT
	.align		4
        /*0058*/ 	.byte	0x02, 0x4a
	.zero		1
	.zero		1


	//----- nvinfo : EIATTR_EXIT_INSTR_OFFSETS
	.align		4
        /*005c*/ 	.byte	0x04, 0x1c
        /*005e*/ 	.short	(.L_17 - .L_16)


	//   ....[0]....
.L_16:
        /*0060*/ 	.word	0x00000160


	//   ....[1]....
        /*0064*/ 	.word	0x00000370


	//   ....[2]....
        /*0068*/ 	.word	0x000003e0


	//----- nvinfo : EIATTR_CRS_STACK_SIZE
	.align		4
.L_17:
        /*006c*/ 	.byte	0x04, 0x1e
        /*006e*/ 	.short	(.L_19 - .L_18)
.L_18:
        /*0070*/ 	.word	0x00000000


	//----- nvinfo : EIATTR_CBANK_PARAM_SIZE
	.align		4
.L_19:
        /*0074*/ 	.byte	0x03, 0x19
        /*0076*/ 	.short	0x001c


	//----- nvinfo : EIATTR_PARAM_CBANK
	.align		4
        /*0078*/ 	.byte	0x04, 0x0a
        /*007a*/ 	.short	(.L_21 - .L_20)
	.align		4
.L_20:
        /*007c*/ 	.word	index@(.nv.constant0._Z15tolerance_checkPdS_S_i)
        /*0080*/ 	.short	0x0380
        /*0082*/ 	.short	0x001c


	//----- nvinfo : EIATTR_SW_WAR
	.align		4
.L_21:
        /*0084*/ 	.byte	0x04, 0x36
        /*0086*/ 	.short	(.L_23 - .L_22)
.L_22:
        /*0088*/ 	.word	0x00000008
.L_23:


//--------------------- .nv.callgraph             --------------------------
	.section	.nv.callgraph,"",@"SHT_CUDA_CALLGRAPH"
	.align	4
	.sectionentsize	8
	.align		4
        /*0000*/ 	.word	0x00000000
	.align		4
        /*0004*/ 	.word	0xffffffff
	.align		4
        /*0008*/ 	.word	0x00000000
	.align		4
        /*000c*/ 	.word	0xfffffffe
	.align		4
        /*0010*/ 	.word	0x00000000
	.align		4
        /*0014*/ 	.word	0xfffffffd
	.align		4
        /*0018*/ 	.word	0x00000000
	.align		4
        /*001c*/ 	.word	0xfffffffc


//--------------------- .text._Z15tolerance_checkPdS_S_i --------------------------
	.section	.text._Z15tolerance_checkPdS_S_i,"ax",@progbits
	.align	128
        .global         _Z15tolerance_checkPdS_S_i
        .type           _Z15tolerance_checkPdS_S_i,@function
        .size           _Z15tolerance_checkPdS_S_i,(.L_x_7 - _Z15tolerance_checkPdS_S_i)
        .other          _Z15tolerance_checkPdS_S_i,@"STO_CUDA_ENTRY STV_DEFAULT"
_Z15tolerance_checkPdS_S_i:
.text._Z15tolerance_checkPdS_S_i:
[----:B------:R-:W-:Y:S01]  /*0000*/  LDC R1, c[0x0][0x37c] ;  /* 0x0000df00ff017b82 */ /* 0x000fe20000000800 */
[----:B------:R-:W0:Y:S01]  /*0010*/  S2R R0, SR_CTAID.X ;  /* 0x0000000000007919 */ /* 0x000e220000002500 */
[----:B------:R-:W0:Y:S06]  /*0020*/  LDCU UR4, c[0x0][0x360] ;  /* 0x00006c00ff0477ac */ /* 0x000e2c0008000800 */
[----:B------:R-:W1:Y:S01]  /*0030*/  LDC R13, c[0x0][0x398] ;  /* 0x0000e600ff0d7b82 */ /* 0x000e620000000800 */
[----:B------:R-:W-:Y:S01]  /*0040*/  BSSY.RECONVERGENT B0, `(.L_x_0) ;  /* 0x0000010000007945 */ /* 0x000fe20003800200 */
[----:B------:R-:W2:Y:S01]  /*0050*/  S2R R2, SR_TID.X ;  /* 0x0000000000027919 */ /* 0x000ea20000002100 */
[----:B0-----:R-:W-:Y:S01]  /*0060*/  IMAD R3, R0, UR4, RZ ;  /* 0x0000000400037c24 */ /* 0x001fe2000f8e02ff */
[----:B------:R-:W0:Y:S03]  /*0070*/  LDCU.64 UR4, c[0x0][0x358] ;  /* 0x00006b00ff0477ac */ /* 0x000e260008000a00 */
[----:B--2---:R-:W-:-:S05]  /*0080*/  IMAD.IADD R4, R3, 0x1, R2 ;  /* 0x0000000103047824 */ /* 0x004fca00078e0202 */
[----:B-1----:R-:W-:-:S13]  /*0090*/  ISETP.GE.AND P0, PT, R4, R13, PT ;  /* 0x0000000d0400720c */ /* 0x002fda0003f06270 */
[----:B0-----:R-:W-:Y:S05]  /*00a0*/  @P0 BRA `(.L_x_1) ;  /* 0x0000000000240947 */ /* 0x001fea0003800000 */
[----:B------:R-:W0:Y:S08]  /*00b0*/  LDC.64 R10, c[0x0][0x388] ;  /* 0x0000e200ff0a7b82 */ /* 0x000e300000000a00 */
[----:B------:R-:W1:Y:S01]  /*00c0*/  LDC.64 R6, c[0x0][0x390] ;  /* 0x0000e400ff067b82 */ /* 0x000e620000000a00 */
[----:B0-----:R-:W-:-:S06]  /*00d0*/  IMAD.WIDE R10, R4, 0x8, R10 ;  /* 0x00000008040a7825 */ /* 0x001fcc00078e020a */
[----:B------:R-:W2:Y:S01]  /*00e0*/  LDG.E.64 R10, desc[UR4][R10.64] ;  /* 0x000000040a0a7981 */ /* 0x000ea2000c1e1b00 */
[----:B-1----:R-:W-:-:S05]  /*00f0*/  IMAD.WIDE R6, R4, 0x8, R6 ;  /* 0x0000000804067825 */ /* 0x002fca00078e0206 */
[----:B------:R-:W2:Y:S02]  /*0100*/  LDG.E.64 R8, desc[UR4][R6.64] ;  /* 0x0000000406087981 */ /* 0x000ea4000c1e1b00 */
[----:B--2---:R-:W-:-:S08]  /*0110*/  DADD R8, R8, -R10 ;  /* 0x0000000008087229 */ /* 0x004fd0000000080a */
[----:B------:R-:W-:-:S07]  /*0120*/  DMUL R8, R8, R8 ;  /* 0x0000000808087228 */ /* 0x000fce0000000000 */
[----:B------:R0:W-:Y:S04]  /*0130*/  STG.E.64 desc[UR4][R6.64], R8 ;  /* 0x0000000806007986 */ /* 0x0001e8000c101b04 */
.L_x_1:
[----:B------:R-:W-:Y:S05]  /*0140*/  BSYNC.RECONVERGENT B0 ;  /* 0x0000000000007941 */ /* 0x000fea0003800200 */
.L_x_0:
[----:B------:R-:W-:Y:S06]  /*0150*/  BAR.SYNC.DEFER_BLOCKING 0x0 ;  /* 0x0000000000007b1d */ /* 0x000fec0000010000 */
[----:B------:R-:W-:Y:S05]  /*0160*/  @P0 EXIT ;  /* 0x000000000000094d */ /* 0x000fea0003800000 */
[----:B0-----:R-:W0:Y:S01]  /*0170*/  LDC R8, c[0x0][0x370] ;  /* 0x0000dc00ff087b82 */ /* 0x001e220000000800 */
[----:B------:R-:W-:Y:S02]  /*0180*/  VIADD R5, R0, 0x1 ;  /* 0x0000000100057836 */ /* 0x000fe40000000000 */
[----:B0-----:R-:W-:-:S03]  /*0190*/  IMAD R6, R8, -0x400, R13 ;  /* 0xfffffc0008067824 */ /* 0x001fc600078e020d */
[----:B------:R-:W-:Y:S02]  /*01a0*/  ISETP.NE.AND P0, PT, R5, R8, PT ;  /* 0x000000080500720c */ /* 0x000fe40003f05270 */
[----:B------:R-:W-:-:S04]  /*01b0*/  IADD3 R6, PT, PT, R6, 0x400, RZ ;  /* 0x0000040006067810 */ /* 0x000fc80007ffe0ff */
[----:B------:R-:W-:-:S04]  /*01c0*/  SEL R5, R6, 0x400, !P0 ;  /* 0x0000040006057807 */ /* 0x000fc80004000000 */
[----:B------:R-:W-:-:S13]  /*01d0*/  ISETP.NE.AND P0, PT, R5, 0x1, PT ;  /* 0x000000010500780c */ /* 0x000fda0003f05270 */
[----:B------:R-:W-:Y:S05]  /*01e0*/  @!P0 BRA `(.L_x_2) ;  /* 0x00000000005c8947 */ /* 0x000fea0003800000 */
[----:B------:R-:W0:Y:S08]  /*01f0*/  LDC.64 R8, c[0x0][0x390] ;  /* 0x0000e400ff087b82 */ /* 0x000e300000000a00 */
[----:B------:R-:W1:Y:S01]  /*0200*/  LDC.64 R6, c[0x0][0x390] ;  /* 0x0000e400ff067b82 */ /* 0x000e620000000a00 */
[----:B0-----:R-:W-:-:S07]  /*0210*/  IMAD.WIDE R8, R4, 0x8, R8 ;  /* 0x0000000804087825 */ /* 0x001fce00078e0208 */
.L_x_5:
[----:B0-----:R-:W-:Y:S01]  /*0220*/  VIADD R10, R5, 0x1 ;  /* 0x00000001050a7836 */ /* 0x001fe20000000000 */
[----:B------:R-:W-:Y:S01]  /*0230*/  BSSY.RECONVERGENT B0, `(.L_x_3) ;  /* 0x000000e000007945 */ /* 0x000fe20003800200 */
[----:B------:R-:W-:-:S03]  /*0240*/  IMAD.IADD R13, R3, 0x1, R5 ;  /* 0x00000001030d7824 */ /* 0x000fc600078e0205 */
[----:B------:R-:W-:-:S04]  /*0250*/  SHF.R.U32.HI R16, RZ, 0x1, R10 ;  /* 0x00000001ff107819 */ /* 0x000fc8000001160a */
[----:B------:R-:W-:-:S04]  /*0260*/  IADD3 R11, PT, PT, R3, R16, RZ ;  /* 0x00000010030b7210 */ /* 0x000fc80007ffe0ff */
[----:B------:R-:W-:-:S04]  /*0270*/  ISETP.GT.U32.AND P0, PT, R11, R4, PT ;  /* 0x000000040b00720c */ /* 0x000fc80003f04070 */
[----:B------:R-:W-:-:S13]  /*0280*/  ISETP.GE.U32.OR P0, PT, R4, R13, P0 ;  /* 0x0000000d0400720c */ /* 0x000fda0000706470 */
[----:B------:R-:W-:Y:S05]  /*0290*/  @P0 BRA `(.L_x_4) ;  /* 0x00000000001c0947 */ /* 0x000fea0003800000 */
[----:B------:R-:W-:Y:S01]  /*02a0*/  SHF.R.U32.HI R5, RZ, 0x1, R5 ;  /* 0x00000001ff057819 */ /* 0x000fe20000011605 */
[----:B------:R-:W2:Y:S03]  /*02b0*/  LDG.E.64 R10, desc[UR4][R8.64] ;  /* 0x00000004080a7981 */ /* 0x000ea6000c1e1b00 */
[----:B------:R-:W-:-:S05]  /*02c0*/  IADD3 R5, PT, PT, R4, -R5, RZ ;  /* 0x8000000504057210 */ /* 0x000fca0007ffe0ff */
[----:B-1----:R-:W-:-:S05]  /*02d0*/  IMAD.WIDE.U32 R12, R5, 0x8, R6 ;  /* 0x00000008050c7825 */ /* 0x002fca00078e0006 */
[----:B------:R-:W2:Y:S02]  /*02e0*/  LDG.E.64 R14, desc[UR4][R12.64] ;  /* 0x000000040c0e7981 */ /* 0x000ea4000c1e1b00 */
[----:B--2---:R-:W-:-:S07]  /*02f0*/  DADD R10, R10, R14 ;  /* 0x000000000a0a7229 */ /* 0x004fce000000000e */
[----:B------:R0:W-:Y:S04]  /*0300*/  STG.E.64 desc[UR4][R12.64], R10 ;  /* 0x0000000a0c007986 */ /* 0x0001e8000c101b04 */
.L_x_4:
[----:B------:R-:W-:Y:S05]  /*0310*/  BSYNC.RECONVERGENT B0 ;  /* 0x0000000000007941 */ /* 0x000fea0003800200 */
.L_x_3:
[----:B------:R-:W-:Y:S01]  /*0320*/  BAR.SYNC.DEFER_BLOCKING 0x0 ;  /* 0x0000000000007b1d */ /* 0x000fe20000010000 */
[----:B------:R-:W-:Y:S01]  /*0330*/  ISETP.NE.AND P0, PT, R16, 0x1, PT ;  /* 0x000000011000780c */ /* 0x000fe20003f05270 */
[----:B------:R-:W-:-:S12]  /*0340*/  IMAD.MOV.U32 R5, RZ, RZ, R16 ;  /* 0x000000ffff057224 */ /* 0x000fd800078e0010 */
[----:B------:R-:W-:Y:S05]  /*0350*/  @P0 BRA `(.L_x_5) ;  /* 0xfffffffc00b00947 */ /* 0x000fea000383ffff */
.L_x_2:
[----:B------:R-:W-:-:S13]  /*0360*/  ISETP.NE.AND P0, PT, R2, RZ, PT ;  /* 0x000000ff0200720c */ /* 0x000fda0003f05270 */
[----:B------:R-:W-:Y:S05]  /*0370*/  @P0 EXIT ;  /* 0x000000000000094d */ /* 0x000fea0003800000 */
[----:B------:R-:W2:Y:S02]  /*0380*/  LDC.64 R2, c[0x0][0x390] ;  /* 0x0000e400ff027b82 */ /* 0x000ea40000000a00 */
[----:B--2---:R-:W-:-:S06]  /*0390*/  IMAD.WIDE R2, R4, 0x8, R2 ;  /* 0x0000000804027825 */ /* 0x004fcc00078e0202 */
[----:B------:R-:W2:Y:S01]  /*03a0*/  LDC.64 R4, c[0x0][0x380] ;  /* 0x0000e000ff047b82 */ /* 0x000ea20000000a00 */
[----:B------:R-:W3:Y:S01]  /*03b0*/  LDG.E.64 R2, desc[UR4][R2.64] ;  /* 0x0000000402027981 */ /* 0x000ee2000c1e1b00 */
[----:B--2---:R-:W-:-:S05]  /*03c0*/  IMAD.WIDE.U32 R4, R0, 0x8, R4 ;  /* 0x0000000800047825 */ /* 0x004fca00078e0004 */
[----:B---3--:R-:W-:Y:S01]  /*03d0*/  STG.E.64 desc[UR4][R4.64], R2 ;  /* 0x0000000204007986 */ /* 0x008fe2000c101b04 */
[----:B------:R-:W-:Y:S05]  /*03e0*/  EXIT ;  /* 0x000000000000794d */ /* 0x000fea0003800000 */
.L_x_6:
[----:B------:R-:W-:-:S00]  /*03f0*/  BRA `(.L_x_6) ;  /* 0xfffffffc00fc7947 */ /* 0x000fc0000383ffff */
[----:B------:R-:W-:-:S00]  /*0400*/  NOP ;  /* 0x0000000000007918 */ /* 0x000fc00000000000 */
[----:B------:R-:W-:-:S00]  /*0410*/  NOP ;  /* 0x0000000000007918 */ /* 0x000fc00000000000 */
[----:B------:R-:W-:-:S00]  /*0420*/  NOP ;  /* 0x0000000000007918 */ /* 0x000fc00000000000 */
[----:B------:R-:W-:-:S00]  /*0430*/  NOP ;  /* 0x0000000000007918 */ /* 0x000fc00000000000 */
[----:B------:R-:W-:-:S00]  /*0440*/  NOP ;  /* 0x0000000000007918 */ /* 0x000fc00000000000 */
[----:B------:R-:W-:-:S00]  /*0450*/  NOP ;  /* 0x0000000000007918 */ /* 0x000fc00000000000 */
[----:B------:R-:W-:-:S00]  /*0460*/  NOP ;  /* 0x0000000000007918 */ /* 0x000fc00000000000 */
[----:B------:R-:W-:-:S00]  /*0470*/  NOP ;  /* 0x0000000000007918 */ /* 0x000fc00000000000 */
.L_x_7:


//--------------------- .nv.shared.reserved.0     --------------------------
	.section	.nv.shared.reserved.0,"aw",@nobits
	.weak		__nv_reservedSMEM_offset_0_alias
	.size		__nv_reservedSMEM_offset_0_alias, 0, 64
	.other		__nv_reservedSMEM_offset_0_alias,@"STO_CUDA_RESERVED_SHARED STV_DEFAULT"
__nv_reservedSMEM_offset_0_alias:
	.zero		0
	.zero		64


//--------------------- .nv.constant0._Z15tolerance_checkPdS_S_i --------------------------
	.section	.nv.constant0._Z15tolerance_checkPdS_S_i,"a",@progbits
	.sectionflags	@""
	.align	4
.nv.constant0._Z15tolerance_checkPdS_S_i:
	.zero		924


//--------------------- SYMBOLS --------------------------

	.type		.nv.reservedSmem.offset0,@object
	.size		.nv.reservedSmem.offset0,0x4
